//
// Generated by NVIDIA NVVM Compiler
//
// Compiler Build ID: CL-36424714
// Cuda compilation tools, release 13.0, V13.0.88
// Based on NVVM 20.0.0
//

.version 9.0
.target sm_100
.address_size 64

	// .globl	_Z14johnson_kernelv

.visible .entry _Z14johnson_kernelv()
{


	ret;

}


// ===== COMPILED SASS (sm_100) =====

	.target	sm_100

	.elftype	@"ET_EXEC"


//--------------------- .note.nv.tkinfo           --------------------------
	.section	.note.nv.tkinfo,"",@"SHT_NOTE"
	.sectionflags	@"SHF_NOTE_NV_TKINFO"
	.tkinfo
        /*0018*/ 	.word	0x00000002
        /*0030*/ 	.string	""
        /*0030*/ 	.string	"ptxas"
        /*0030*/ 	.string	"Cuda compilation tools, release 13.0, V13.0.88"
        /*0030*/ 	.string	"Build cuda_13.0.r13.0/compiler.36424714_0"
        /*0030*/ 	.string	"-arch sm_100 -m 64 "



//--------------------- .note.nv.cuinfo           --------------------------
	.section	.note.nv.cuinfo,"",@"SHT_NOTE"
	.sectionflags	@"SHF_NOTE_NV_CUINFO"
        /*0018*/ 	.short	0x0002
        /*001a*/ 	.short	0x0064
        /*001c*/ 	.short	0x0082
	.zero		2


//--------------------- .nv.info                  --------------------------
	.section	.nv.info,"",@"SHT_CUDA_INFO"
	.align	4


	//----- nvinfo : EIATTR_REGCOUNT
	.align		4
        /*0000*/ 	.byte	0x04, 0x2f
        /*0002*/ 	.short	(.L_1 - .L_0)
	.align		4
.L_0:
        /*0004*/ 	.word	index@(_Z14johnson_kernelv)
        /*0008*/ 	.word	0x00000004


	//----- nvinfo : EIATTR_FRAME_SIZE
	.align		4
.L_1:
        /*000c*/ 	.byte	0x04, 0x11
        /*000e*/ 	.short	(.L_3 - .L_2)
	.align		4
.L_2:
        /*0010*/ 	.word	index@(_Z14johnson_kernelv)
        /*0014*/ 	.word	0x00000000


	//----- nvinfo : EIATTR_MIN_STACK_SIZE
	.align		4
.L_3:
        /*0018*/ 	.byte	0x04, 0x12
        /*001a*/ 	.short	(.L_5 - .L_4)
	.align		4
.L_4:
        /*001c*/ 	.word	index@(_Z14johnson_kernelv)
        /*0020*/ 	.word	0x00000000
.L_5:


//--------------------- .nv.compat                --------------------------
	.section	.nv.compat,"",@"SHT_CUDA_COMPAT_INFO"
	.align	4
        /*0000*/ 	.byte	0x02, 0x09, 0x00, 0x00, 0x02, 0x02, 0x01, 0x00, 0x02, 0x05, 0x05, 0x00, 0x03, 0x07, 0x01, 0x01
        /*0010*/ 	.byte	0x02, 0x03, 0x00, 0x00, 0x02, 0x06, 0x01, 0x00, 0x04, 0x0b, 0x08, 0x00, 0x09, 0x00, 0x00, 0x00
        /*0020*/ 	.byte	0x00, 0x00, 0x00, 0x00


//--------------------- .nv.info._Z14johnson_kernelv --------------------------
	.section	.nv.info._Z14johnson_kernelv,"",@"SHT_CUDA_INFO"
	.sectionflags	@""
	.align	4


	//----- nvinfo : EIATTR_CUDA_API_VERSION
	.align		4
        /*0000*/ 	.byte	0x04, 0x37
        /*0002*/ 	.short	(.L_7 - .L_6)
.L_6:
        /*0004*/ 	.word	0x00000082


	//----- nvinfo : EIATTR_SPARSE_MMA_MASK
	.align		4
.L_7:
        /*0008*/ 	.byte	0x03, 0x50
        /*000a*/ 	.short	0x0000


	//----- nvinfo : EIATTR_MAXREG_COUNT
	.align		4
        /*000c*/ 	.byte	0x03, 0x1b
        /*000e*/ 	.short	0x00ff


	//----- nvinfo : EIATTR_MERCURY_ISA_VERSION
	.align		4
        /*0010*/ 	.byte	0x03, 0x5f
        /*0012*/ 	.short	0x0101


	//----- nvinfo : EIATTR_VRC_CTA_INIT_COUNT
	.align		4
        /*0014*/ 	.byte	0x02, 0x4a
	.zero		1
	.zero		1


	//----- nvinfo : EIATTR_EXIT_INSTR_OFFSETS
	.align		4
        /*0018*/ 	.byte	0x04, 0x1c
        /*001a*/ 	.short	(.L_9 - .L_8)


	//   ....[0]....
.L_8:
        /*001c*/ 	.word	0x00000010


	//----- nvinfo : EIATTR_SW_WAR
	.align		4
.L_9:
        /*0020*/ 	.byte	0x04, 0x36
        /*0022*/ 	.short	(.L_11 - .L_10)
.L_10:
        /*0024*/ 	.word	0x00000008
.L_11:


//--------------------- .nv.callgraph             --------------------------
	.section	.nv.callgraph,"",@"SHT_CUDA_CALLGRAPH"
	.align	4
	.sectionentsize	8
	.align		4
        /*0000*/ 	.word	0x00000000
	.align		4
        /*0004*/ 	.word	0xffffffff
	.align		4
        /*0008*/ 	.word	0x00000000
	.align		4
        /*000c*/ 	.word	0xfffffffe
	.align		4
        /*0010*/ 	.word	0x00000000
	.align		4
        /*0014*/ 	.word	0xfffffffd
	.align		4
        /*0018*/ 	.word	0x00000000
	.align		4
        /*001c*/ 	.word	0xfffffffc


//--------------------- .text._Z14johnson_kernelv --------------------------
	.section	.text._Z14johnson_kernelv,"ax",@progbits
	.align	128
        .global         _Z14johnson_kernelv
        .type           _Z14johnson_kernelv,@function
        .size           _Z14johnson_kernelv,(.L_x_1 - _Z14johnson_kernelv)
        .other          _Z14johnson_kernelv,@"STO_CUDA_ENTRY STV_DEFAULT"
_Z14johnson_kernelv:
.text._Z14johnson_kernelv:
[----:B------:R-:W-:Y:S01]  /*0000*/  LDC R1, c[0x0][0x37c] ;  /* 0x0000df00ff017b82 */ /* 0x000fe20000000800 */
[----:B------:R-:W-:Y:S05]  /*0010*/  EXIT ;  /* 0x000000000000794d */ /* 0x000fea0003800000 */
.L_x_0:
[----:B------:R-:W-:-:S00]  /*0020*/  BRA `(.L_x_0) ;  /* 0xfffffffc00fc7947 */ /* 0x000fc0000383ffff */
[----:B------:R-:W-:-:S00]  /*0030*/  NOP ;  /* 0x0000000000007918 */ /* 0x000fc00000000000 */
        /* <DEDUP_REMOVED lines=12> */
.L_x_1:


//--------------------- .nv.shared.reserved.0     --------------------------
	.section	.nv.shared.reserved.0,"aw",@nobits
	.weak		__nv_reservedSMEM_offset_0_alias
	.size		__nv_reservedSMEM_offset_0_alias, 0, 64
	.other		__nv_reservedSMEM_offset_0_alias,@"STO_CUDA_RESERVED_SHARED STV_DEFAULT"
__nv_reservedSMEM_offset_0_alias:
	.zero		0
	.zero		64


//--------------------- .nv.constant0._Z14johnson_kernelv --------------------------
	.section	.nv.constant0._Z14johnson_kernelv,"a",@progbits
	.sectionflags	@""
	.align	4
.nv.constant0._Z14johnson_kernelv:
	.zero		896


//--------------------- SYMBOLS --------------------------

	.type		.nv.reservedSmem.offset0,@object
	.size		.nv.reservedSmem.offset0,0x4
